//
// Generated by NVIDIA NVVM Compiler
//
// Compiler Build ID: CL-36424714
// Cuda compilation tools, release 13.0, V13.0.88
// Based on NVVM 20.0.0
//

.version 9.0
.target sm_100
.address_size 64

	// .globl	_Z14hello_from_gpuv
.extern .func  (.param .b32 func_retval0) vprintf
(
	.param .b64 vprintf_param_0,
	.param .b64 vprintf_param_1
)
;
.global .align 1 .b8 $str[26] = {104, 101, 108, 108, 111, 32, 119, 111, 114, 108, 100, 32, 102, 114, 111, 109, 32, 116, 104, 101, 32, 71, 80, 85, 10};

.visible .entry _Z14hello_from_gpuv()
{
	.reg .b32 	%r<3>;
	.reg .b64 	%rd<3>;

	mov.u64 	%rd1, $str;
	cvta.global.u64 	%rd2, %rd1;
	{ // callseq 0, 0
	.param .b64 param0;
	st.param.b64 	[param0], %rd2;
	.param .b64 param1;
	st.param.b64 	[param1], 0;
	.param .b32 retval0;
	call.uni (retval0), 
	vprintf, 
	(
	param0, 
	param1
	);
	ld.param.b32 	%r1, [retval0];
	} // callseq 0
	ret;

}


// ===== COMPILED SASS (sm_100) =====

	.target	sm_100

	.elftype	@"ET_EXEC"


//--------------------- .note.nv.tkinfo           --------------------------
	.section	.note.nv.tkinfo,"",@"SHT_NOTE"
	.sectionflags	@"SHF_NOTE_NV_TKINFO"
	.tkinfo
        /*0018*/ 	.word	0x00000002
        /*0030*/ 	.string	""
        /*0030*/ 	.string	"ptxas"
        /*0030*/ 	.string	"Cuda compilation tools, release 13.0, V13.0.88"
        /*0030*/ 	.string	"Build cuda_13.0.r13.0/compiler.36424714_0"
        /*0030*/ 	.string	"-arch sm_100 -m 64 "



//--------------------- .note.nv.cuinfo           --------------------------
	.section	.note.nv.cuinfo,"",@"SHT_NOTE"
	.sectionflags	@"SHF_NOTE_NV_CUINFO"
        /*0018*/ 	.short	0x0002
        /*001a*/ 	.short	0x0064
        /*001c*/ 	.short	0x0082
	.zero		2


//--------------------- .nv.info                  --------------------------
	.section	.nv.info,"",@"SHT_CUDA_INFO"
	.align	4


	//----- nvinfo : EIATTR_REGCOUNT
	.align		4
        /*0000*/ 	.byte	0x04, 0x2f
        /*0002*/ 	.short	(.L_2 - .L_1)
	.align		4
.L_1:
        /*0004*/ 	.word	index@(_Z14hello_from_gpuv)
        /*0008*/ 	.word	0x00000018


	//----- nvinfo : EIATTR_FRAME_SIZE
	.align		4
.L_2:
        /*000c*/ 	.byte	0x04, 0x11
        /*000e*/ 	.short	(.L_4 - .L_3)
	.align		4
.L_3:
        /*0010*/ 	.word	index@(_Z14hello_from_gpuv)
        /*0014*/ 	.word	0x00000000


	//----- nvinfo : EIATTR_MIN_STACK_SIZE
	.align		4
.L_4:
        /*0018*/ 	.byte	0x04, 0x12
        /*001a*/ 	.short	(.L_6 - .L_5)
	.align		4
.L_5:
        /*001c*/ 	.word	index@(_Z14hello_from_gpuv)
        /*0020*/ 	.word	0x00000000
.L_6:


//--------------------- .nv.compat                --------------------------
	.section	.nv.compat,"",@"SHT_CUDA_COMPAT_INFO"
	.align	4
        /*0000*/ 	.byte	0x02, 0x09, 0x00, 0x00, 0x02, 0x02, 0x01, 0x00, 0x02, 0x05, 0x05, 0x00, 0x03, 0x07, 0x01, 0x01
        /*0010*/ 	.byte	0x02, 0x03, 0x00, 0x00, 0x02, 0x06, 0x01, 0x00, 0x04, 0x0b, 0x08, 0x00, 0x09, 0x00, 0x00, 0x00
        /*0020*/ 	.byte	0x00, 0x00, 0x00, 0x00


//--------------------- .nv.info._Z14hello_from_gpuv --------------------------
	.section	.nv.info._Z14hello_from_gpuv,"",@"SHT_CUDA_INFO"
	.sectionflags	@""
	.align	4


	//----- nvinfo : EIATTR_CUDA_API_VERSION
	.align		4
        /*0000*/ 	.byte	0x04, 0x37
        /*0002*/ 	.short	(.L_8 - .L_7)
.L_7:
        /*0004*/ 	.word	0x00000082


	//----- nvinfo : EIATTR_SPARSE_MMA_MASK
	.align		4
.L_8:
        /*0008*/ 	.byte	0x03, 0x50
        /*000a*/ 	.short	0x0000


	//----- nvinfo : EIATTR_MAXREG_COUNT
	.align		4
        /*000c*/ 	.byte	0x03, 0x1b
        /*000e*/ 	.short	0x00ff


	//----- nvinfo : EIATTR_EXTERNS
	.align		4
        /*0010*/ 	.byte	0x04, 0x0f
        /*0012*/ 	.short	(.L_10 - .L_9)


	//   ....[0]....
	.align		4
.L_9:
        /*0014*/ 	.word	index@(vprintf)


	//----- nvinfo : EIATTR_MERCURY_ISA_VERSION
	.align		4
.L_10:
        /*0018*/ 	.byte	0x03, 0x5f
        /*001a*/ 	.short	0x0101


	//----- nvinfo : EIATTR_VRC_CTA_INIT_COUNT
	.align		4
        /*001c*/ 	.byte	0x02, 0x4a
	.zero		1
	.zero		1


	//----- nvinfo : EIATTR_SYSCALL_OFFSETS
	.align		4
        /*0020*/ 	.byte	0x04, 0x46
        /*0022*/ 	.short	(.L_12 - .L_11)


	//   ....[0]....
.L_11:
        /*0024*/ 	.word	0x00000080


	//----- nvinfo : EIATTR_EXIT_INSTR_OFFSETS
	.align		4
.L_12:
        /*0028*/ 	.byte	0x04, 0x1c
        /*002a*/ 	.short	(.L_14 - .L_13)


	//   ....[0]....
.L_13:
        /*002c*/ 	.word	0x00000090


	//----- nvinfo : EIATTR_SW_WAR
	.align		4
.L_14:
        /*0030*/ 	.byte	0x04, 0x36
        /*0032*/ 	.short	(.L_16 - .L_15)
.L_15:
        /*0034*/ 	.word	0x00000008
.L_16:


//--------------------- .nv.callgraph             --------------------------
	.section	.nv.callgraph,"",@"SHT_CUDA_CALLGRAPH"
	.align	4
	.sectionentsize	8
	.align		4
        /*0000*/ 	.word	0x00000000
	.align		4
        /*0004*/ 	.word	0xffffffff
	.align		4
        /*0008*/ 	.word	index@(_Z14hello_from_gpuv)
	.align		4
        /*000c*/ 	.word	index@(vprintf)
	.align		4
        /*0010*/ 	.word	0x00000000
	.align		4
        /*0014*/ 	.word	0xfffffffe
	.align		4
        /*0018*/ 	.word	0x00000000
	.align		4
        /*001c*/ 	.word	0xfffffffd
	.align		4
        /*0020*/ 	.word	0x00000000
	.align		4
        /*0024*/ 	.word	0xfffffffc


//--------------------- .nv.constant4             --------------------------
	.section	.nv.constant4,"a",@progbits
	.align	8
	.align		8
.nv.constant4:
        /*0000*/ 	.dword	vprintf
	.align		8
        /*0008*/ 	.dword	$str


//--------------------- .text._Z14hello_from_gpuv --------------------------
	.section	.text._Z14hello_from_gpuv,"ax",@progbits
	.align	128
        .global         _Z14hello_from_gpuv
        .type           _Z14hello_from_gpuv,@function
        .size           _Z14hello_from_gpuv,(.L_x_2 - _Z14hello_from_gpuv)
        .other          _Z14hello_from_gpuv,@"STO_CUDA_ENTRY STV_DEFAULT"
_Z14hello_from_gpuv:
.text._Z14hello_from_gpuv:
[----:B------:R-:W0:Y:S01]  /*0000*/  LDC R1, c[0x0][0x37c] ;  /* 0x0000df00ff017b82 */ /* 0x000e220000000800 */
[----:B------:R-:W-:Y:S01]  /*0010*/  MOV R0, 0x0 ;  /* 0x0000000000007802 */ /* 0x000fe20000000f00 */
[----:B------:R-:W1:Y:S01]  /*0020*/  LDCU.64 UR4, c[0x4][0x8] ;  /* 0x01000100ff0477ac */ /* 0x000e620008000a00 */
[----:B------:R-:W-:-:S05]  /*0030*/  CS2R R6, SRZ ;  /* 0x0000000000067805 */ /* 0x000fca000001ff00 */
[----:B------:R2:W3:Y:S01]  /*0040*/  LDC.64 R2, c[0x4][R0] ;  /* 0x0100000000027b82 */ /* 0x0004e20000000a00 */
[----:B-1----:R-:W-:Y:S02]  /*0050*/  IMAD.U32 R4, RZ, RZ, UR4 ;  /* 0x00000004ff047e24 */ /* 0x002fe4000f8e00ff */
[----:B--2---:R-:W-:-:S07]  /*0060*/  IMAD.U32 R5, RZ, RZ, UR5 ;  /* 0x00000005ff057e24 */ /* 0x004fce000f8e00ff */
[----:B------:R-:W-:-:S07]  /*0070*/  LEPC R20, `(.L_x_0) ;  /* 0x000000001014794e */ /* 0x000fce0000000000 */
[----:B0--3--:R-:W-:Y:S05]  /*0080*/  CALL.ABS.NOINC R2 ;  /* 0x0000000002007343 */ /* 0x009fea0003c00000 */
.L_x_0:
[----:B------:R-:W-:Y:S05]  /*0090*/  EXIT ;  /* 0x000000000000794d */ /* 0x000fea0003800000 */
.L_x_1:
[----:B------:R-:W-:-:S00]  /*00a0*/  BRA `(.L_x_1) ;  /* 0xfffffffc00fc7947 */ /* 0x000fc0000383ffff */
[----:B------:R-:W-:-:S00]  /*00b0*/  NOP ;  /* 0x0000000000007918 */ /* 0x000fc00000000000 */
        /* <DEDUP_REMOVED lines=12> */
.L_x_2:


//--------------------- .nv.global.init           --------------------------
	.section	.nv.global.init,"aw",@progbits
.nv.global.init:
	.type		$str,@object
	.size		$str,(.L_0 - $str)
$str:
        /*0000*/ 	.byte	0x68, 0x65, 0x6c, 0x6c, 0x6f, 0x20, 0x77, 0x6f, 0x72, 0x6c, 0x64, 0x20, 0x66, 0x72, 0x6f, 0x6d
        /*0010*/ 	.byte	0x20, 0x74, 0x68, 0x65, 0x20, 0x47, 0x50, 0x55, 0x0a, 0x00
.L_0:


//--------------------- .nv.shared.reserved.0     --------------------------
	.section	.nv.shared.reserved.0,"aw",@nobits
	.weak		__nv_reservedSMEM_offset_0_alias
	.size		__nv_reservedSMEM_offset_0_alias, 0, 64
	.other		__nv_reservedSMEM_offset_0_alias,@"STO_CUDA_RESERVED_SHARED STV_DEFAULT"
__nv_reservedSMEM_offset_0_alias:
	.zero		0
	.zero		64


//--------------------- .nv.constant0._Z14hello_from_gpuv --------------------------
	.section	.nv.constant0._Z14hello_from_gpuv,"a",@progbits
	.sectionflags	@""
	.align	4
.nv.constant0._Z14hello_from_gpuv:
	.zero		896


//--------------------- SYMBOLS --------------------------

	.type		.nv.reservedSmem.offset0,@object
	.size		.nv.reservedSmem.offset0,0x4
	.type		vprintf,@function
